	.headerflags	@"EF_CUDA_TEXMODE_UNIFIED EF_CUDA_64BIT_ADDRESS EF_CUDA_ACCELERATORS EF_CUDA_SM90 EF_CUDA_VIRTUAL_SM(EF_CUDA_SM90)"
	.elftype	@"ET_EXEC"


//--------------------- .nv.info                  --------------------------
	.section	.nv.info,"",@"SHT_CUDA_INFO"
	.align	4


	//----- nvinfo : EIATTR_REGCOUNT
	.align		4
        /*0000*/ 	.byte	0x04, 0x2f
        /*0002*/ 	.short	(.L_1 - .L_0)
	.align		4
.L_0:
        /*0004*/ 	.word	index@(triton_poi_fused_3)
        /*0008*/ 	.word	0x00000020


	//----- nvinfo : EIATTR_MIN_STACK_SIZE
	.align		4
.L_1:
        /*000c*/ 	.byte	0x04, 0x12
        /*000e*/ 	.short	(.L_3 - .L_2)
	.align		4
.L_2:
        /*0010*/ 	.word	index@(triton_poi_fused_3)
        /*0014*/ 	.word	0x00000000


	//----- nvinfo : EIATTR_FRAME_SIZE
	.align		4
.L_3:
        /*0018*/ 	.byte	0x04, 0x11
        /*001a*/ 	.short	(.L_5 - .L_4)
	.align		4
.L_4:
        /*001c*/ 	.word	index@(triton_poi_fused_3)
        /*0020*/ 	.word	0x00000000


	//----- nvinfo : EIATTR_MIN_STACK_SIZE
	.align		4
.L_5:
        /*0024*/ 	.byte	0x04, 0x12
        /*0026*/ 	.short	(.L_7 - .L_6)
	.align		4
.L_6:
        /*0028*/ 	.word	index@(triton_poi_fused_3)
        /*002c*/ 	.word	0x00000000
.L_7:


//--------------------- .nv.info.triton_poi_fused_3 --------------------------
	.section	.nv.info.triton_poi_fused_3,"",@"SHT_CUDA_INFO"
	.sectionflags	@""
	.align	4


	//----- nvinfo : EIATTR_CUDA_API_VERSION
	.align		4
        /*0000*/ 	.byte	0x04, 0x37
        /*0002*/ 	.short	(.L_9 - .L_8)
.L_8:
        /*0004*/ 	.word	0x0000007c


	//----- nvinfo : EIATTR_KPARAM_INFO
	.align		4
.L_9:
        /*0008*/ 	.byte	0x04, 0x17
        /*000a*/ 	.short	(.L_11 - .L_10)
.L_10:
        /*000c*/ 	.word	0x00000000
        /*0010*/ 	.short	0x0003
        /*0012*/ 	.short	0x0014
        /*0014*/ 	.byte	0x00, 0xf0, 0x11, 0x00


	//----- nvinfo : EIATTR_KPARAM_INFO
	.align		4
.L_11:
        /*0018*/ 	.byte	0x04, 0x17
        /*001a*/ 	.short	(.L_13 - .L_12)
.L_12:
        /*001c*/ 	.word	0x00000000
        /*0020*/ 	.short	0x0002
        /*0022*/ 	.short	0x0010
        /*0024*/ 	.byte	0x00, 0xf0, 0x11, 0x00


	//----- nvinfo : EIATTR_KPARAM_INFO
	.align		4
.L_13:
        /*0028*/ 	.byte	0x04, 0x17
        /*002a*/ 	.short	(.L_15 - .L_14)
.L_14:
        /*002c*/ 	.word	0x00000000
        /*0030*/ 	.short	0x0001
        /*0032*/ 	.short	0x0008
        /*0034*/ 	.byte	0x00, 0xf4, 0x21, 0x00


	//----- nvinfo : EIATTR_KPARAM_INFO
	.align		4
.L_15:
        /*0038*/ 	.byte	0x04, 0x17
        /*003a*/ 	.short	(.L_17 - .L_16)
.L_16:
        /*003c*/ 	.word	0x00000000
        /*0040*/ 	.short	0x0000
        /*0042*/ 	.short	0x0000
        /*0044*/ 	.byte	0x00, 0xf4, 0x21, 0x00


	//----- nvinfo : EIATTR_SPARSE_MMA_MASK
	.align		4
.L_17:
        /*0048*/ 	.byte	0x03, 0x50
        /*004a*/ 	.short	0x0000


	//----- nvinfo : EIATTR_MAXREG_COUNT
	.align		4
        /*004c*/ 	.byte	0x03, 0x1b
        /*004e*/ 	.short	0x00ff


	//----- nvinfo : EIATTR_EXIT_INSTR_OFFSETS
	.align		4
        /*0050*/ 	.byte	0x04, 0x1c
        /*0052*/ 	.short	(.L_19 - .L_18)


	//   ....[0]....
.L_18:
        /*0054*/ 	.word	0x00000770


	//   ....[1]....
        /*0058*/ 	.word	0x00000790


	//----- nvinfo : EIATTR_REQNTID
	.align		4
.L_19:
        /*005c*/ 	.byte	0x04, 0x10
        /*005e*/ 	.short	(.L_21 - .L_20)
.L_20:
        /*0060*/ 	.word	0x00000080
        /*0064*/ 	.word	0x00000001
        /*0068*/ 	.word	0x00000001


	//----- nvinfo : EIATTR_CBANK_PARAM_SIZE
	.align		4
.L_21:
        /*006c*/ 	.byte	0x03, 0x19
        /*006e*/ 	.short	0x0018


	//----- nvinfo : EIATTR_PARAM_CBANK
	.align		4
        /*0070*/ 	.byte	0x04, 0x0a
        /*0072*/ 	.short	(.L_23 - .L_22)
	.align		4
.L_22:
        /*0074*/ 	.word	index@(.nv.constant0.triton_poi_fused_3)
        /*0078*/ 	.short	0x0210
        /*007a*/ 	.short	0x0018


	//----- nvinfo : EIATTR_SW_WAR
	.align		4
.L_23:
        /*007c*/ 	.byte	0x04, 0x36
        /*007e*/ 	.short	(.L_25 - .L_24)
.L_24:
        /*0080*/ 	.word	0x00000008
.L_25:


//--------------------- .nv.callgraph             --------------------------
	.section	.nv.callgraph,"",@"SHT_CUDA_CALLGRAPH"
	.align	4
	.sectionentsize	8
	.align		4
        /*0000*/ 	.word	0x00000000
	.align		4
        /*0004*/ 	.word	0xffffffff
	.align		4
        /*0008*/ 	.word	0x00000000
	.align		4
        /*000c*/ 	.word	0xfffffffe
	.align		4
        /*0010*/ 	.word	0x00000000
	.align		4
        /*0014*/ 	.word	0xfffffffd
	.align		4
        /*0018*/ 	.word	0x00000000
	.align		4
        /*001c*/ 	.word	0xfffffffc


//--------------------- .text.triton_poi_fused_3  --------------------------
	.section	.text.triton_poi_fused_3,"ax",@progbits
	.align	128
        .global         triton_poi_fused_3
        .type           triton_poi_fused_3,@function
        .size           triton_poi_fused_3,(.L_x_1 - triton_poi_fused_3)
        .other          triton_poi_fused_3,@"STO_CUDA_ENTRY STV_DEFAULT"
triton_poi_fused_3:
.text.triton_poi_fused_3:
[----:B------:R-:W0:Y:S01]  /*0000*/  LDC R1, c[0x0][0x28] ;  /* 0x00000a00ff017b82 */ /* 0x000e220000000800 */
[----:B------:R-:W1:Y:S07]  /*0010*/  S2R R10, SR_TID.X ;  /* 0x00000000000a7919 */ /* 0x000e6e0000002100 */
[----:B------:R-:W2:Y:S01]  /*0020*/  S2UR UR4, SR_CTAID.Y ;  /* 0x00000000000479c3 */ /* 0x000ea20000002600 */
[----:B------:R-:W-:Y:S01]  /*0030*/  HFMA2.MMA R0, -RZ, RZ, 0, 0 ;  /* 0x00000000ff007435 */ /* 0x000fe200000001ff */
[----:B------:R-:W3:Y:S06]  /*0040*/  S2R R3, SR_CTAID.X ;  /* 0x0000000000037919 */ /* 0x000eec0000002500 */
[----:B------:R-:W4:Y:S01]  /*0050*/  LDC.64 R12, c[0x0][0x210] ;  /* 0x00008400ff0c7b82 */ /* 0x000f220000000a00 */
[----:B--2---:R-:W-:Y:S01]  /*0060*/  USHF.L.U32 UR4, UR4, 0x6, URZ ;  /* 0x0000000604047899 */ /* 0x004fe2000800063f */
[----:B-1----:R-:W-:-:S02]  /*0070*/  SHF.R.U32.HI R19, RZ, 0x4, R10 ;  /* 0x00000004ff137819 */ /* 0x002fc4000001160a */
[----:B------:R-:W-:Y:S02]  /*0080*/  LOP3.LUT R10, R10, 0xf, RZ, 0xc0, !PT ;  /* 0x0000000f0a0a7812 */ /* 0x000fe400078ec0ff */
[----:B------:R-:W-:Y:S02]  /*0090*/  SGXT.U32 R19, R19, 0x3 ;  /* 0x000000031313781a */ /* 0x000fe40000000000 */
[----:B---3--:R-:W-:Y:S02]  /*00a0*/  LEA R10, R3, R10, 0x4 ;  /* 0x0000000a030a7211 */ /* 0x008fe400078e20ff */
[----:B------:R-:W-:Y:S01]  /*00b0*/  LOP3.LUT R19, R19, UR4, RZ, 0xfc, !PT ;  /* 0x0000000413137c12 */ /* 0x000fe2000f8efcff */
[----:B------:R-:W-:Y:S01]  /*00c0*/  ULDC.64 UR4, c[0x0][0x208] ;  /* 0x0000820000047ab9 */ /* 0x000fe20000000a00 */
[----:B------:R-:W-:-:S03]  /*00d0*/  ISETP.GE.AND P0, PT, R10, 0x9, PT ;  /* 0x000000090a00780c */ /* 0x000fc60003f06270 */
[C---:B------:R-:W-:Y:S01]  /*00e0*/  IMAD R21, R19.reuse, 0x9, R10 ;  /* 0x0000000913157824 */ /* 0x040fe200078e020a */
[----:B------:R-:W-:-:S03]  /*00f0*/  ISETP.LT.AND P1, PT, R19, 0x90, !P0 ;  /* 0x000000901300780c */ /* 0x000fc60004721270 */
[----:B----4-:R-:W-:Y:S01]  /*0100*/  IMAD.WIDE R14, R21, 0x4, R12 ;  /* 0x00000004150e7825 */ /* 0x010fe200078e020c */
[C---:B------:R-:W-:Y:S02]  /*0110*/  LOP3.LUT R4, R19.reuse, 0x8, RZ, 0xfc, !PT ;  /* 0x0000000813047812 */ /* 0x040fe400078efcff */
[C---:B------:R-:W-:Y:S02]  /*0120*/  LOP3.LUT R11, R19.reuse, 0x18, RZ, 0xfc, !PT ;  /* 0x00000018130b7812 */ /* 0x040fe400078efcff */
[C---:B------:R-:W-:Y:S02]  /*0130*/  LOP3.LUT R2, R19.reuse, 0x20, RZ, 0xfc, !PT ;  /* 0x0000002013027812 */ /* 0x040fe400078efcff */
[----:B------:R-:W-:Y:S02]  /*0140*/  LOP3.LUT R9, R19, 0x10, RZ, 0xfc, !PT ;  /* 0x0000001013097812 */ /* 0x000fe400078efcff */
[----:B------:R-:W-:Y:S01]  /*0150*/  IADD3 R29, R21, 0x48, RZ ;  /* 0x00000048151d7810 */ /* 0x000fe20007ffe0ff */
[----:B------:R1:W2:Y:S01]  /*0160*/  @P1 LDG.E.EL R0, desc[UR4][R14.64] ;  /* 0x000000040e001981 */ /* 0x0002a2000c2e1900 */
[----:B------:R-:W-:-:S02]  /*0170*/  ISETP.LT.AND P6, PT, R4, 0x90, !P0 ;  /* 0x000000900400780c */ /* 0x000fc400047c1270 */
[----:B------:R-:W-:Y:S02]  /*0180*/  ISETP.LT.AND P4, PT, R11, 0x90, !P0 ;  /* 0x000000900b00780c */ /* 0x000fe40004781270 */
[----:B------:R-:W-:Y:S02]  /*0190*/  ISETP.LT.AND P3, PT, R2, 0x90, !P0 ;  /* 0x000000900200780c */ /* 0x000fe40004761270 */
[----:B------:R-:W-:Y:S01]  /*01a0*/  LOP3.LUT R22, R19, 0x28, RZ, 0xfc, !PT ;  /* 0x0000002813167812 */ /* 0x000fe200078efcff */
[----:B------:R-:W-:Y:S01]  /*01b0*/  HFMA2.MMA R5, -RZ, RZ, 0, 0 ;  /* 0x00000000ff057435 */ /* 0x000fe200000001ff */
[----:B------:R-:W-:Y:S01]  /*01c0*/  MOV R8, RZ ;  /* 0x000000ff00087202 */ /* 0x000fe20000000f00 */
[----:B------:R-:W-:Y:S01]  /*01d0*/  IMAD.WIDE R28, R29, 0x4, R12 ;  /* 0x000000041d1c7825 */ /* 0x000fe200078e020c */
[----:B------:R-:W-:Y:S02]  /*01e0*/  ISETP.LT.AND P5, PT, R9, 0x90, !P0 ;  /* 0x000000900900780c */ /* 0x000fe400047a1270 */
[----:B-1----:R-:W-:-:S02]  /*01f0*/  IADD3 R15, R21, 0xd8, RZ ;  /* 0x000000d8150f7810 */ /* 0x002fc40007ffe0ff */
[----:B------:R-:W-:Y:S02]  /*0200*/  LOP3.LUT R24, R19, 0x30, RZ, 0xfc, !PT ;  /* 0x0000003013187812 */ /* 0x000fe400078efcff */
[----:B------:R-:W-:Y:S02]  /*0210*/  CS2R R6, SRZ ;  /* 0x0000000000067805 */ /* 0x000fe4000001ff00 */
[----:B------:R-:W-:Y:S02]  /*0220*/  IADD3 R17, R21, 0x120, RZ ;  /* 0x0000012015117810 */ /* 0x000fe40007ffe0ff */
[----:B------:R-:W-:Y:S02]  /*0230*/  P2R R18, PR, RZ, 0x2 ;  /* 0x00000002ff127803 */ /* 0x000fe40000000000 */
[----:B------:R-:W-:Y:S02]  /*0240*/  IADD3 R27, R21, 0x90, RZ ;  /* 0x00000090151b7810 */ /* 0x000fe40007ffe0ff */
[----:B------:R-:W-:Y:S01]  /*0250*/  ISETP.LT.AND P2, PT, R22, 0x90, !P0 ;  /* 0x000000901600780c */ /* 0x000fe20004741270 */
[--C-:B------:R-:W-:Y:S01]  /*0260*/  IMAD.WIDE R14, R15, 0x4, R12.reuse ;  /* 0x000000040f0e7825 */ /* 0x100fe200078e020c */
[----:B------:R-:W-:Y:S01]  /*0270*/  ISETP.LT.AND P1, PT, R24, 0x90, !P0 ;  /* 0x000000901800780c */ /* 0x000fe20004721270 */
[----:B------:R1:W3:Y:S01]  /*0280*/  @P6 LDG.E.EL R8, desc[UR4][R28.64] ;  /* 0x000000041c086981 */ /* 0x0002e2000c2e1900 */
[----:B------:R-:W-:Y:S01]  /*0290*/  IADD3 R20, R21, 0x168, RZ ;  /* 0x0000016815147810 */ /* 0x000fe20007ffe0ff */
[--C-:B------:R-:W-:Y:S01]  /*02a0*/  IMAD.WIDE R16, R17, 0x4, R12.reuse ;  /* 0x0000000411107825 */ /* 0x100fe200078e020c */
[----:B------:R-:W-:Y:S01]  /*02b0*/  HFMA2.MMA R23, -RZ, RZ, 0, 0 ;  /* 0x00000000ff177435 */ /* 0x000fe200000001ff */
[----:B------:R-:W-:Y:S01]  /*02c0*/  P2R R3, PR, RZ, 0x40 ;  /* 0x00000040ff037803 */ /* 0x000fe20000000000 */
[----:B------:R4:W3:Y:S01]  /*02d0*/  @P4 LDG.E.EL R6, desc[UR4][R14.64] ;  /* 0x000000040e064981 */ /* 0x0008e2000c2e1900 */
[----:B------:R-:W-:Y:S01]  /*02e0*/  IMAD.WIDE R26, R27, 0x4, R12 ;  /* 0x000000041b1a7825 */ /* 0x000fe200078e020c */
[----:B------:R-:W-:-:S02]  /*02f0*/  ISETP.NE.AND P6, PT, R18, RZ, PT ;  /* 0x000000ff1200720c */ /* 0x000fc40003fc5270 */
[----:B-1----:R-:W-:Y:S01]  /*0300*/  IADD3 R29, R21, 0x1b0, RZ ;  /* 0x000001b0151d7810 */ /* 0x002fe20007ffe0ff */
[----:B------:R1:W3:Y:S01]  /*0310*/  @P3 LDG.E.EL R5, desc[UR4][R16.64] ;  /* 0x0000000410053981 */ /* 0x0002e2000c2e1900 */
[----:B------:R-:W-:Y:S01]  /*0320*/  MOV R18, RZ ;  /* 0x000000ff00127202 */ /* 0x000fe20000000f00 */
[--C-:B----4-:R-:W-:Y:S02]  /*0330*/  IMAD.WIDE R14, R20, 0x4, R12.reuse ;  /* 0x00000004140e7825 */ /* 0x110fe400078e020c */
[----:B------:R4:W3:Y:S04]  /*0340*/  @P5 LDG.E.EL R7, desc[UR4][R26.64] ;  /* 0x000000041a075981 */ /* 0x0008e8000c2e1900 */
[----:B------:R-:W3:Y:S01]  /*0350*/  @P2 LDG.E.EL R18, desc[UR4][R14.64] ;  /* 0x000000040e122981 */ /* 0x000ee2000c2e1900 */
[----:B-1----:R-:W-:-:S05]  /*0360*/  IMAD.WIDE R16, R29, 0x4, R12 ;  /* 0x000000041d107825 */ /* 0x002fca00078e020c */
[----:B------:R1:W3:Y:S01]  /*0370*/  @P1 LDG.E.EL R23, desc[UR4][R16.64] ;  /* 0x0000000410171981 */ /* 0x0002e2000c2e1900 */
[----:B------:R-:W-:Y:S01]  /*0380*/  IADD3 R21, R21, 0x1f8, RZ ;  /* 0x000001f815157810 */ /* 0x000fe20007ffe0ff */
[----:B----4-:R-:W-:-:S04]  /*0390*/  IMAD.HI R27, R19, 0x55555556, RZ ;  /* 0x55555556131b7827 */ /* 0x010fc800078e02ff */
[----:B------:R-:W-:Y:S02]  /*03a0*/  IMAD.WIDE R20, R21, 0x4, R12 ;  /* 0x0000000415147825 */ /* 0x000fe400078e020c */
[----:B------:R-:W4:Y:S01]  /*03b0*/  LDC.64 R12, c[0x0][0x218] ;  /* 0x00008600ff0c7b82 */ /* 0x000f220000000a00 */
[----:B------:R-:W-:Y:S02]  /*03c0*/  LEA.HI R28, R27, R27, RZ, 0x1 ;  /* 0x0000001b1b1c7211 */ /* 0x000fe400078f08ff */
[----:B------:R-:W-:-:S03]  /*03d0*/  LOP3.LUT R25, R19, 0x38, RZ, 0xfc, !PT ;  /* 0x0000003813197812 */ /* 0x000fc600078efcff */
[----:B------:R-:W-:Y:S01]  /*03e0*/  IMAD R19, R28, -0x3, R19 ;  /* 0xfffffffd1c137824 */ /* 0x000fe200078e0213 */
[----:B------:R-:W-:-:S03]  /*03f0*/  ISETP.LT.AND P0, PT, R25, 0x90, !P0 ;  /* 0x000000901900780c */ /* 0x000fc60004701270 */
[----:B------:R-:W-:Y:S01]  /*0400*/  IMAD R19, R10, 0x3, R19 ;  /* 0x000000030a137824 */ /* 0x000fe200078e0213 */
[----:B------:R-:W-:-:S03]  /*0410*/  MOV R26, RZ ;  /* 0x000000ff001a7202 */ /* 0x000fc60000000f00 */
[----:B------:R-:W-:Y:S02]  /*0420*/  IMAD R19, R28, 0x1b, R19 ;  /* 0x0000001b1c137824 */ /* 0x000fe400078e0213 */
[----:B-1----:R-:W-:-:S04]  /*0430*/  IMAD.HI R16, R9, 0x55555556, RZ ;  /* 0x5555555609107827 */ /* 0x002fc800078e02ff */
[----:B------:R1:W5:Y:S01]  /*0440*/  @P0 LDG.E.EL R26, desc[UR4][R20.64] ;  /* 0x00000004141a0981 */ /* 0x000362000c2e1900 */
[----:B0---4-:R-:W-:Y:S01]  /*0450*/  IMAD.WIDE R14, R19, 0x4, R12 ;  /* 0x00000004130e7825 */ /* 0x011fe200078e020c */
[----:B------:R-:W-:-:S03]  /*0460*/  LEA.HI R16, R16, R16, RZ, 0x1 ;  /* 0x0000001010107211 */ /* 0x000fc600078f08ff */
[----:B------:R-:W-:-:S04]  /*0470*/  IMAD.HI R17, R11, 0x55555556, RZ ;  /* 0x555555560b117827 */ /* 0x000fc800078e02ff */
[----:B------:R-:W-:-:S04]  /*0480*/  IMAD R9, R16, -0x3, R9 ;  /* 0xfffffffd10097824 */ /* 0x000fc800078e0209 */
[----:B------:R-:W-:Y:S02]  /*0490*/  IMAD R9, R16, 0x1b, R9 ;  /* 0x0000001b10097824 */ /* 0x000fe400078e0209 */
[----:B------:R-:W-:-:S04]  /*04a0*/  IMAD.HI R16, R2, 0x55555556, RZ ;  /* 0x5555555602107827 */ /* 0x000fc800078e02ff */
[----:B------:R-:W-:Y:S01]  /*04b0*/  IMAD R9, R10, 0x3, R9 ;  /* 0x000000030a097824 */ /* 0x000fe200078e0209 */
[----:B--2---:R0:W-:Y:S01]  /*04c0*/  @P6 STG.E desc[UR4][R14.64], R0 ;  /* 0x000000000e006986 */ /* 0x0041e2000c101904 */
[----:B------:R-:W-:Y:S01]  /*04d0*/  ISETP.NE.AND P6, PT, R3, RZ, PT ;  /* 0x000000ff0300720c */ /* 0x000fe20003fc5270 */
[----:B------:R-:W-:-:S05]  /*04e0*/  IMAD.HI R3, R4, 0x55555556, RZ ;  /* 0x5555555604037827 */ /* 0x000fca00078e02ff */
[----:B------:R-:W-:-:S05]  /*04f0*/  LEA.HI R3, R3, R3, RZ, 0x1 ;  /* 0x0000000303037211 */ /* 0x000fca00078f08ff */
[----:B------:R-:W-:Y:S02]  /*0500*/  IMAD R4, R3, -0x3, R4 ;  /* 0xfffffffd03047824 */ /* 0x000fe400078e0204 */
[----:B0-----:R-:W-:-:S04]  /*0510*/  IMAD.HI R0, R22, 0x55555556, RZ ;  /* 0x5555555616007827 */ /* 0x001fc800078e02ff */
[----:B------:R-:W-:Y:S01]  /*0520*/  IMAD R3, R3, 0x1b, R4 ;  /* 0x0000001b03037824 */ /* 0x000fe200078e0204 */
[----:B------:R-:W-:Y:S01]  /*0530*/  LEA.HI R4, R17, R17, RZ, 0x1 ;  /* 0x0000001111047211 */ /* 0x000fe200078f08ff */
[----:B------:R-:W-:-:S04]  /*0540*/  IMAD.HI R17, R24, 0x55555556, RZ ;  /* 0x5555555618117827 */ /* 0x000fc800078e02ff */
[----:B------:R-:W-:Y:S01]  /*0550*/  IMAD.HI R14, R25, 0x55555556, RZ ;  /* 0x55555556190e7827 */ /* 0x000fe200078e02ff */
[----:B------:R-:W-:-:S03]  /*0560*/  LEA.HI R15, R16, R16, RZ, 0x1 ;  /* 0x00000010100f7211 */ /* 0x000fc600078f08ff */
[----:B------:R-:W-:Y:S01]  /*0570*/  IMAD R19, R4, -0x3, R11 ;  /* 0xfffffffd04137824 */ /* 0x000fe200078e020b */
[----:B------:R-:W-:Y:S02]  /*0580*/  LEA.HI R11, R0, R0, RZ, 0x1 ;  /* 0x00000000000b7211 */ /* 0x000fe400078f08ff */
[----:B------:R-:W-:Y:S02]  /*0590*/  LEA.HI R17, R17, R17, RZ, 0x1 ;  /* 0x0000001111117211 */ /* 0x000fe400078f08ff */
[----:B------:R-:W-:Y:S01]  /*05a0*/  LEA.HI R0, R14, R14, RZ, 0x1 ;  /* 0x0000000e0e007211 */ /* 0x000fe200078f08ff */
[----:B------:R-:W-:Y:S02]  /*05b0*/  IMAD R2, R15, -0x3, R2 ;  /* 0xfffffffd0f027824 */ /* 0x000fe400078e0202 */
[----:B------:R-:W-:Y:S02]  /*05c0*/  IMAD R22, R11, -0x3, R22 ;  /* 0xfffffffd0b167824 */ /* 0x000fe400078e0216 */
[----:B------:R-:W-:-:S02]  /*05d0*/  IMAD R24, R17, -0x3, R24 ;  /* 0xfffffffd11187824 */ /* 0x000fc400078e0218 */
[----:B------:R-:W-:Y:S02]  /*05e0*/  IMAD R25, R0, -0x3, R25 ;  /* 0xfffffffd00197824 */ /* 0x000fe400078e0219 */
[----:B------:R-:W-:Y:S02]  /*05f0*/  IMAD R19, R4, 0x1b, R19 ;  /* 0x0000001b04137824 */ /* 0x000fe400078e0213 */
[----:B-1----:R-:W-:Y:S02]  /*0600*/  IMAD R21, R15, 0x1b, R2 ;  /* 0x0000001b0f157824 */ /* 0x002fe400078e0202 */
[----:B------:R-:W-:Y:S02]  /*0610*/  IMAD R11, R11, 0x1b, R22 ;  /* 0x0000001b0b0b7824 */ /* 0x000fe400078e0216 */
[----:B------:R-:W-:Y:S02]  /*0620*/  IMAD R27, R17, 0x1b, R24 ;  /* 0x0000001b111b7824 */ /* 0x000fe400078e0218 */
[----:B------:R-:W-:-:S02]  /*0630*/  IMAD R29, R0, 0x1b, R25 ;  /* 0x0000001b001d7824 */ /* 0x000fc400078e0219 */
[C---:B------:R-:W-:Y:S02]  /*0640*/  IMAD R3, R10.reuse, 0x3, R3 ;  /* 0x000000030a037824 */ /* 0x040fe400078e0203 */
[C---:B------:R-:W-:Y:S02]  /*0650*/  IMAD R15, R10.reuse, 0x3, R19 ;  /* 0x000000030a0f7824 */ /* 0x040fe400078e0213 */
[C---:B------:R-:W-:Y:S02]  /*0660*/  IMAD R17, R10.reuse, 0x3, R21 ;  /* 0x000000030a117824 */ /* 0x040fe400078e0215 */
[C---:B------:R-:W-:Y:S02]  /*0670*/  IMAD R21, R10.reuse, 0x3, R11 ;  /* 0x000000030a157824 */ /* 0x040fe400078e020b */
[C---:B------:R-:W-:Y:S02]  /*0680*/  IMAD R25, R10.reuse, 0x3, R27 ;  /* 0x000000030a197824 */ /* 0x040fe400078e021b */
[----:B------:R-:W-:-:S02]  /*0690*/  IMAD R29, R10, 0x3, R29 ;  /* 0x000000030a1d7824 */ /* 0x000fc400078e021d */
[----:B------:R-:W-:-:S04]  /*06a0*/  IMAD.WIDE R2, R3, 0x4, R12 ;  /* 0x0000000403027825 */ /* 0x000fc800078e020c */
[--C-:B------:R-:W-:Y:S01]  /*06b0*/  IMAD.WIDE R10, R9, 0x4, R12.reuse ;  /* 0x00000004090a7825 */ /* 0x100fe200078e020c */
[----:B---3--:R0:W-:Y:S03]  /*06c0*/  @P6 STG.E desc[UR4][R2.64], R8 ;  /* 0x0000000802006986 */ /* 0x0081e6000c101904 */
[--C-:B------:R-:W-:Y:S01]  /*06d0*/  IMAD.WIDE R14, R15, 0x4, R12.reuse ;  /* 0x000000040f0e7825 */ /* 0x100fe200078e020c */
[----:B------:R0:W-:Y:S03]  /*06e0*/  @P5 STG.E desc[UR4][R10.64], R7 ;  /* 0x000000070a005986 */ /* 0x0001e6000c101904 */
[--C-:B------:R-:W-:Y:S01]  /*06f0*/  IMAD.WIDE R16, R17, 0x4, R12.reuse ;  /* 0x0000000411107825 */ /* 0x100fe200078e020c */
[----:B------:R0:W-:Y:S03]  /*0700*/  @P4 STG.E desc[UR4][R14.64], R6 ;  /* 0x000000060e004986 */ /* 0x0001e6000c101904 */
[--C-:B------:R-:W-:Y:S01]  /*0710*/  IMAD.WIDE R20, R21, 0x4, R12.reuse ;  /* 0x0000000415147825 */ /* 0x100fe200078e020c */
[----:B------:R0:W-:Y:S03]  /*0720*/  @P3 STG.E desc[UR4][R16.64], R5 ;  /* 0x0000000510003986 */ /* 0x0001e6000c101904 */
[--C-:B------:R-:W-:Y:S01]  /*0730*/  IMAD.WIDE R24, R25, 0x4, R12.reuse ;  /* 0x0000000419187825 */ /* 0x100fe200078e020c */
[----:B------:R0:W-:Y:S04]  /*0740*/  @P2 STG.E desc[UR4][R20.64], R18 ;  /* 0x0000001214002986 */ /* 0x0001e8000c101904 */
[----:B------:R0:W-:Y:S01]  /*0750*/  @P1 STG.E desc[UR4][R24.64], R23 ;  /* 0x0000001718001986 */ /* 0x0001e2000c101904 */
[----:B------:R-:W-:Y:S01]  /*0760*/  IMAD.WIDE R12, R29, 0x4, R12 ;  /* 0x000000041d0c7825 */ /* 0x000fe200078e020c */
[----:B0-----:R-:W-:Y:S06]  /*0770*/  @!P0 EXIT ;  /* 0x000000000000894d */ /* 0x001fec0003800000 */
[----:B-----5:R-:W-:Y:S01]  /*0780*/  STG.E desc[UR4][R12.64], R26 ;  /* 0x0000001a0c007986 */ /* 0x020fe2000c101904 */
[----:B------:R-:W-:Y:S05]  /*0790*/  EXIT ;  /* 0x000000000000794d */ /* 0x000fea0003800000 */
.L_x_0:
[----:B------:R-:W-:-:S00]  /*07a0*/  BRA `(.L_x_0) ;  /* 0xfffffffc00fc7947 */ /* 0x000fc0000383ffff */
[----:B------:R-:W-:-:S00]  /*07b0*/  NOP ;  /* 0x0000000000007918 */ /* 0x000fc00000000000 */
        /* <DEDUP_REMOVED lines=12> */
.L_x_1:


//--------------------- .nv.constant0.triton_poi_fused_3 --------------------------
	.section	.nv.constant0.triton_poi_fused_3,"a",@progbits
	.sectionflags	@""
	.align	4
.nv.constant0.triton_poi_fused_3:
	.zero		552
